//
// Generated by NVIDIA NVVM Compiler
//
// Compiler Build ID: CL-36424714
// Cuda compilation tools, release 13.0, V13.0.88
// Based on NVVM 20.0.0
//

.version 9.0
.target sm_100
.address_size 64

	// .globl	_ZN3cub18CUB_300001_SM_10006detail11EmptyKernelIvEEvv
.global .align 1 .b8 _ZN41_INTERNAL_776c3e5a_4_k_cu_ea3f267a_2662094cuda3std3__45__cpo5beginE[1];
.global .align 1 .b8 _ZN41_INTERNAL_776c3e5a_4_k_cu_ea3f267a_2662094cuda3std3__45__cpo3endE[1];
.global .align 1 .b8 _ZN41_INTERNAL_776c3e5a_4_k_cu_ea3f267a_2662094cuda3std3__45__cpo6cbeginE[1];
.global .align 1 .b8 _ZN41_INTERNAL_776c3e5a_4_k_cu_ea3f267a_2662094cuda3std3__45__cpo4cendE[1];
.global .align 1 .b8 _ZN41_INTERNAL_776c3e5a_4_k_cu_ea3f267a_2662094cuda3std3__45__cpo6rbeginE[1];
.global .align 1 .b8 _ZN41_INTERNAL_776c3e5a_4_k_cu_ea3f267a_2662094cuda3std3__45__cpo4rendE[1];
.global .align 1 .b8 _ZN41_INTERNAL_776c3e5a_4_k_cu_ea3f267a_2662094cuda3std3__45__cpo7crbeginE[1];
.global .align 1 .b8 _ZN41_INTERNAL_776c3e5a_4_k_cu_ea3f267a_2662094cuda3std3__45__cpo5crendE[1];
.global .align 1 .b8 _ZN41_INTERNAL_776c3e5a_4_k_cu_ea3f267a_2662094cuda3std3__443_GLOBAL__N__776c3e5a_4_k_cu_ea3f267a_2662096ignoreE[1];
.global .align 1 .b8 _ZN41_INTERNAL_776c3e5a_4_k_cu_ea3f267a_2662094cuda3std3__419piecewise_constructE[1];
.global .align 1 .b8 _ZN41_INTERNAL_776c3e5a_4_k_cu_ea3f267a_2662094cuda3std3__48in_placeE[1];
.global .align 1 .b8 _ZN41_INTERNAL_776c3e5a_4_k_cu_ea3f267a_2662094cuda3std3__420unreachable_sentinelE[1];
.global .align 1 .b8 _ZN41_INTERNAL_776c3e5a_4_k_cu_ea3f267a_2662094cuda3std3__47nulloptE[1];
.global .align 1 .b8 _ZN41_INTERNAL_776c3e5a_4_k_cu_ea3f267a_2662094cuda3std3__48unexpectE[1];
.global .align 1 .b8 _ZN41_INTERNAL_776c3e5a_4_k_cu_ea3f267a_2662094cuda3std6ranges3__45__cpo4swapE[1];
.global .align 1 .b8 _ZN41_INTERNAL_776c3e5a_4_k_cu_ea3f267a_2662094cuda3std6ranges3__45__cpo9iter_moveE[1];
.global .align 1 .b8 _ZN41_INTERNAL_776c3e5a_4_k_cu_ea3f267a_2662094cuda3std6ranges3__45__cpo5beginE[1];
.global .align 1 .b8 _ZN41_INTERNAL_776c3e5a_4_k_cu_ea3f267a_2662094cuda3std6ranges3__45__cpo3endE[1];
.global .align 1 .b8 _ZN41_INTERNAL_776c3e5a_4_k_cu_ea3f267a_2662094cuda3std6ranges3__45__cpo6cbeginE[1];
.global .align 1 .b8 _ZN41_INTERNAL_776c3e5a_4_k_cu_ea3f267a_2662094cuda3std6ranges3__45__cpo4cendE[1];
.global .align 1 .b8 _ZN41_INTERNAL_776c3e5a_4_k_cu_ea3f267a_2662094cuda3std6ranges3__45__cpo7advanceE[1];
.global .align 1 .b8 _ZN41_INTERNAL_776c3e5a_4_k_cu_ea3f267a_2662094cuda3std6ranges3__45__cpo9iter_swapE[1];
.global .align 1 .b8 _ZN41_INTERNAL_776c3e5a_4_k_cu_ea3f267a_2662094cuda3std6ranges3__45__cpo4nextE[1];
.global .align 1 .b8 _ZN41_INTERNAL_776c3e5a_4_k_cu_ea3f267a_2662094cuda3std6ranges3__45__cpo4prevE[1];
.global .align 1 .b8 _ZN41_INTERNAL_776c3e5a_4_k_cu_ea3f267a_2662094cuda3std6ranges3__45__cpo4dataE[1];
.global .align 1 .b8 _ZN41_INTERNAL_776c3e5a_4_k_cu_ea3f267a_2662094cuda3std6ranges3__45__cpo5cdataE[1];
.global .align 1 .b8 _ZN41_INTERNAL_776c3e5a_4_k_cu_ea3f267a_2662094cuda3std6ranges3__45__cpo4sizeE[1];
.global .align 1 .b8 _ZN41_INTERNAL_776c3e5a_4_k_cu_ea3f267a_2662094cuda3std6ranges3__45__cpo5ssizeE[1];
.global .align 1 .b8 _ZN41_INTERNAL_776c3e5a_4_k_cu_ea3f267a_2662094cuda3std6ranges3__45__cpo8distanceE[1];
.global .align 1 .b8 _ZN41_INTERNAL_776c3e5a_4_k_cu_ea3f267a_2662096thrust24THRUST_300001_SM_1000_NS8cuda_cub3parE[1];
.global .align 1 .b8 _ZN41_INTERNAL_776c3e5a_4_k_cu_ea3f267a_2662096thrust24THRUST_300001_SM_1000_NS8cuda_cub10par_nosyncE[1];
.global .align 1 .b8 _ZN41_INTERNAL_776c3e5a_4_k_cu_ea3f267a_2662096thrust24THRUST_300001_SM_1000_NS6system6detail10sequential3seqE[1];
.global .align 1 .b8 _ZN41_INTERNAL_776c3e5a_4_k_cu_ea3f267a_2662096thrust24THRUST_300001_SM_1000_NS6system3cpp3parE[1];
.global .align 1 .b8 _ZN41_INTERNAL_776c3e5a_4_k_cu_ea3f267a_2662096thrust24THRUST_300001_SM_1000_NS12placeholders2_1E[1];
.global .align 1 .b8 _ZN41_INTERNAL_776c3e5a_4_k_cu_ea3f267a_2662096thrust24THRUST_300001_SM_1000_NS12placeholders2_2E[1];
.global .align 1 .b8 _ZN41_INTERNAL_776c3e5a_4_k_cu_ea3f267a_2662096thrust24THRUST_300001_SM_1000_NS12placeholders2_3E[1];
.global .align 1 .b8 _ZN41_INTERNAL_776c3e5a_4_k_cu_ea3f267a_2662096thrust24THRUST_300001_SM_1000_NS12placeholders2_4E[1];
.global .align 1 .b8 _ZN41_INTERNAL_776c3e5a_4_k_cu_ea3f267a_2662096thrust24THRUST_300001_SM_1000_NS12placeholders2_5E[1];
.global .align 1 .b8 _ZN41_INTERNAL_776c3e5a_4_k_cu_ea3f267a_2662096thrust24THRUST_300001_SM_1000_NS12placeholders2_6E[1];
.global .align 1 .b8 _ZN41_INTERNAL_776c3e5a_4_k_cu_ea3f267a_2662096thrust24THRUST_300001_SM_1000_NS12placeholders2_7E[1];
.global .align 1 .b8 _ZN41_INTERNAL_776c3e5a_4_k_cu_ea3f267a_2662096thrust24THRUST_300001_SM_1000_NS12placeholders2_8E[1];
.global .align 1 .b8 _ZN41_INTERNAL_776c3e5a_4_k_cu_ea3f267a_2662096thrust24THRUST_300001_SM_1000_NS12placeholders2_9E[1];
.global .align 1 .b8 _ZN41_INTERNAL_776c3e5a_4_k_cu_ea3f267a_2662096thrust24THRUST_300001_SM_1000_NS12placeholders3_10E[1];
.global .align 1 .b8 _ZN41_INTERNAL_776c3e5a_4_k_cu_ea3f267a_2662096thrust24THRUST_300001_SM_1000_NS3seqE[1];
.global .align 1 .b8 _ZN41_INTERNAL_776c3e5a_4_k_cu_ea3f267a_2662096thrust24THRUST_300001_SM_1000_NS6deviceE[1];

.visible .entry _ZN3cub18CUB_300001_SM_10006detail11EmptyKernelIvEEvv()
{


	ret;

}


// ===== COMPILED SASS (sm_100) =====

	.target	sm_100

	.elftype	@"ET_EXEC"


//--------------------- .note.nv.tkinfo           --------------------------
	.section	.note.nv.tkinfo,"",@"SHT_NOTE"
	.sectionflags	@"SHF_NOTE_NV_TKINFO"
	.tkinfo
        /*0018*/ 	.word	0x00000002
        /*0030*/ 	.string	""
        /*0030*/ 	.string	"ptxas"
        /*0030*/ 	.string	"Cuda compilation tools, release 13.0, V13.0.88"
        /*0030*/ 	.string	"Build cuda_13.0.r13.0/compiler.36424714_0"
        /*0030*/ 	.string	"-arch sm_100 -m 64 "



//--------------------- .note.nv.cuinfo           --------------------------
	.section	.note.nv.cuinfo,"",@"SHT_NOTE"
	.sectionflags	@"SHF_NOTE_NV_CUINFO"
        /*0018*/ 	.short	0x0002
        /*001a*/ 	.short	0x0064
        /*001c*/ 	.short	0x0082
	.zero		2


//--------------------- .nv.info                  --------------------------
	.section	.nv.info,"",@"SHT_CUDA_INFO"
	.align	4


	//----- nvinfo : EIATTR_REGCOUNT
	.align		4
        /*0000*/ 	.byte	0x04, 0x2f
        /*0002*/ 	.short	(.L_46 - .L_45)
	.align		4
.L_45:
        /*0004*/ 	.word	index@(_ZN3cub18CUB_300001_SM_10006detail11EmptyKernelIvEEvv)
        /*0008*/ 	.word	0x00000004


	//----- nvinfo : EIATTR_FRAME_SIZE
	.align		4
.L_46:
        /*000c*/ 	.byte	0x04, 0x11
        /*000e*/ 	.short	(.L_48 - .L_47)
	.align		4
.L_47:
        /*0010*/ 	.word	index@(_ZN3cub18CUB_300001_SM_10006detail11EmptyKernelIvEEvv)
        /*0014*/ 	.word	0x00000000


	//----- nvinfo : EIATTR_MIN_STACK_SIZE
	.align		4
.L_48:
        /*0018*/ 	.byte	0x04, 0x12
        /*001a*/ 	.short	(.L_50 - .L_49)
	.align		4
.L_49:
        /*001c*/ 	.word	index@(_ZN3cub18CUB_300001_SM_10006detail11EmptyKernelIvEEvv)
        /*0020*/ 	.word	0x00000000
.L_50:


//--------------------- .nv.compat                --------------------------
	.section	.nv.compat,"",@"SHT_CUDA_COMPAT_INFO"
	.align	4
        /*0000*/ 	.byte	0x02, 0x09, 0x00, 0x00, 0x02, 0x02, 0x01, 0x00, 0x02, 0x05, 0x05, 0x00, 0x03, 0x07, 0x01, 0x01
        /*0010*/ 	.byte	0x02, 0x03, 0x00, 0x00, 0x02, 0x06, 0x01, 0x00, 0x04, 0x0b, 0x08, 0x00, 0x09, 0x00, 0x00, 0x00
        /*0020*/ 	.byte	0x00, 0x00, 0x00, 0x00


//--------------------- .nv.info._ZN3cub18CUB_300001_SM_10006detail11EmptyKernelIvEEvv --------------------------
	.section	.nv.info._ZN3cub18CUB_300001_SM_10006detail11EmptyKernelIvEEvv,"",@"SHT_CUDA_INFO"
	.sectionflags	@""
	.align	4


	//----- nvinfo : EIATTR_CUDA_API_VERSION
	.align		4
        /*0000*/ 	.byte	0x04, 0x37
        /*0002*/ 	.short	(.L_52 - .L_51)
.L_51:
        /*0004*/ 	.word	0x00000082


	//----- nvinfo : EIATTR_SPARSE_MMA_MASK
	.align		4
.L_52:
        /*0008*/ 	.byte	0x03, 0x50
        /*000a*/ 	.short	0x0000


	//----- nvinfo : EIATTR_MAXREG_COUNT
	.align		4
        /*000c*/ 	.byte	0x03, 0x1b
        /*000e*/ 	.short	0x00ff


	//----- nvinfo : EIATTR_MERCURY_ISA_VERSION
	.align		4
        /*0010*/ 	.byte	0x03, 0x5f
        /*0012*/ 	.short	0x0101


	//----- nvinfo : EIATTR_VRC_CTA_INIT_COUNT
	.align		4
        /*0014*/ 	.byte	0x02, 0x4a
	.zero		1
	.zero		1


	//----- nvinfo : EIATTR_EXIT_INSTR_OFFSETS
	.align		4
        /*0018*/ 	.byte	0x04, 0x1c
        /*001a*/ 	.short	(.L_54 - .L_53)


	//   ....[0]....
.L_53:
        /*001c*/ 	.word	0x00000010


	//----- nvinfo : EIATTR_SW_WAR
	.align		4
.L_54:
        /*0020*/ 	.byte	0x04, 0x36
        /*0022*/ 	.short	(.L_56 - .L_55)
.L_55:
        /*0024*/ 	.word	0x00000008
.L_56:


//--------------------- .nv.callgraph             --------------------------
	.section	.nv.callgraph,"",@"SHT_CUDA_CALLGRAPH"
	.align	4
	.sectionentsize	8
	.align		4
        /*0000*/ 	.word	0x00000000
	.align		4
        /*0004*/ 	.word	0xffffffff
	.align		4
        /*0008*/ 	.word	0x00000000
	.align		4
        /*000c*/ 	.word	0xfffffffe
	.align		4
        /*0010*/ 	.word	0x00000000
	.align		4
        /*0014*/ 	.word	0xfffffffd
	.align		4
        /*0018*/ 	.word	0x00000000
	.align		4
        /*001c*/ 	.word	0xfffffffc


//--------------------- .nv.constant4             --------------------------
	.section	.nv.constant4,"a",@progbits
	.align	8
	.align		8
.nv.constant4:
        /*0000*/ 	.dword	_ZN41_INTERNAL_776c3e5a_4_k_cu_ea3f267a_2665914cuda3std3__45__cpo5beginE
	.align		8
        /*0008*/ 	.dword	_ZN41_INTERNAL_776c3e5a_4_k_cu_ea3f267a_2665914cuda3std3__45__cpo3endE
	.align		8
        /*0010*/ 	.dword	_ZN41_INTERNAL_776c3e5a_4_k_cu_ea3f267a_2665914cuda3std3__45__cpo6cbeginE
	.align		8
        /*0018*/ 	.dword	_ZN41_INTERNAL_776c3e5a_4_k_cu_ea3f267a_2665914cuda3std3__45__cpo4cendE
	.align		8
        /*0020*/ 	.dword	_ZN41_INTERNAL_776c3e5a_4_k_cu_ea3f267a_2665914cuda3std3__45__cpo6rbeginE
	.align		8
        /*0028*/ 	.dword	_ZN41_INTERNAL_776c3e5a_4_k_cu_ea3f267a_2665914cuda3std3__45__cpo4rendE
	.align		8
        /*0030*/ 	.dword	_ZN41_INTERNAL_776c3e5a_4_k_cu_ea3f267a_2665914cuda3std3__45__cpo7crbeginE
	.align		8
        /*0038*/ 	.dword	_ZN41_INTERNAL_776c3e5a_4_k_cu_ea3f267a_2665914cuda3std3__45__cpo5crendE
	.align		8
        /*0040*/ 	.dword	_ZN41_INTERNAL_776c3e5a_4_k_cu_ea3f267a_2665914cuda3std3__443_GLOBAL__N__776c3e5a_4_k_cu_ea3f267a_2665916ignoreE
	.align		8
        /*0048*/ 	.dword	_ZN41_INTERNAL_776c3e5a_4_k_cu_ea3f267a_2665914cuda3std3__419piecewise_constructE
	.align		8
        /*0050*/ 	.dword	_ZN41_INTERNAL_776c3e5a_4_k_cu_ea3f267a_2665914cuda3std3__48in_placeE
	.align		8
        /*0058*/ 	.dword	_ZN41_INTERNAL_776c3e5a_4_k_cu_ea3f267a_2665914cuda3std3__420unreachable_sentinelE
	.align		8
        /*0060*/ 	.dword	_ZN41_INTERNAL_776c3e5a_4_k_cu_ea3f267a_2665914cuda3std3__47nulloptE
	.align		8
        /*0068*/ 	.dword	_ZN41_INTERNAL_776c3e5a_4_k_cu_ea3f267a_2665914cuda3std3__48unexpectE
	.align		8
        /*0070*/ 	.dword	_ZN41_INTERNAL_776c3e5a_4_k_cu_ea3f267a_2665914cuda3std6ranges3__45__cpo4swapE
	.align		8
        /*0078*/ 	.dword	_ZN41_INTERNAL_776c3e5a_4_k_cu_ea3f267a_2665914cuda3std6ranges3__45__cpo9iter_moveE
	.align		8
        /*0080*/ 	.dword	_ZN41_INTERNAL_776c3e5a_4_k_cu_ea3f267a_2665914cuda3std6ranges3__45__cpo5beginE
	.align		8
        /*0088*/ 	.dword	_ZN41_INTERNAL_776c3e5a_4_k_cu_ea3f267a_2665914cuda3std6ranges3__45__cpo3endE
	.align		8
        /*0090*/ 	.dword	_ZN41_INTERNAL_776c3e5a_4_k_cu_ea3f267a_2665914cuda3std6ranges3__45__cpo6cbeginE
	.align		8
        /*0098*/ 	.dword	_ZN41_INTERNAL_776c3e5a_4_k_cu_ea3f267a_2665914cuda3std6ranges3__45__cpo4cendE
	.align		8
        /*00a0*/ 	.dword	_ZN41_INTERNAL_776c3e5a_4_k_cu_ea3f267a_2665914cuda3std6ranges3__45__cpo7advanceE
	.align		8
        /*00a8*/ 	.dword	_ZN41_INTERNAL_776c3e5a_4_k_cu_ea3f267a_2665914cuda3std6ranges3__45__cpo9iter_swapE
	.align		8
        /*00b0*/ 	.dword	_ZN41_INTERNAL_776c3e5a_4_k_cu_ea3f267a_2665914cuda3std6ranges3__45__cpo4nextE
	.align		8
        /*00b8*/ 	.dword	_ZN41_INTERNAL_776c3e5a_4_k_cu_ea3f267a_2665914cuda3std6ranges3__45__cpo4prevE
	.align		8
        /*00c0*/ 	.dword	_ZN41_INTERNAL_776c3e5a_4_k_cu_ea3f267a_2665914cuda3std6ranges3__45__cpo4dataE
	.align		8
        /*00c8*/ 	.dword	_ZN41_INTERNAL_776c3e5a_4_k_cu_ea3f267a_2665914cuda3std6ranges3__45__cpo5cdataE
	.align		8
        /*00d0*/ 	.dword	_ZN41_INTERNAL_776c3e5a_4_k_cu_ea3f267a_2665914cuda3std6ranges3__45__cpo4sizeE
	.align		8
        /*00d8*/ 	.dword	_ZN41_INTERNAL_776c3e5a_4_k_cu_ea3f267a_2665914cuda3std6ranges3__45__cpo5ssizeE
	.align		8
        /*00e0*/ 	.dword	_ZN41_INTERNAL_776c3e5a_4_k_cu_ea3f267a_2665914cuda3std6ranges3__45__cpo8distanceE
	.align		8
        /*00e8*/ 	.dword	_ZN41_INTERNAL_776c3e5a_4_k_cu_ea3f267a_2665916thrust24THRUST_300001_SM_1000_NS8cuda_cub3parE
	.align		8
        /*00f0*/ 	.dword	_ZN41_INTERNAL_776c3e5a_4_k_cu_ea3f267a_2665916thrust24THRUST_300001_SM_1000_NS8cuda_cub10par_nosyncE
	.align		8
        /*00f8*/ 	.dword	_ZN41_INTERNAL_776c3e5a_4_k_cu_ea3f267a_2665916thrust24THRUST_300001_SM_1000_NS6system6detail10sequential3seqE
	.align		8
        /*0100*/ 	.dword	_ZN41_INTERNAL_776c3e5a_4_k_cu_ea3f267a_2665916thrust24THRUST_300001_SM_1000_NS6system3cpp3parE
	.align		8
        /*0108*/ 	.dword	_ZN41_INTERNAL_776c3e5a_4_k_cu_ea3f267a_2665916thrust24THRUST_300001_SM_1000_NS12placeholders2_1E
	.align		8
        /*0110*/ 	.dword	_ZN41_INTERNAL_776c3e5a_4_k_cu_ea3f267a_2665916thrust24THRUST_300001_SM_1000_NS12placeholders2_2E
	.align		8
        /*0118*/ 	.dword	_ZN41_INTERNAL_776c3e5a_4_k_cu_ea3f267a_2665916thrust24THRUST_300001_SM_1000_NS12placeholders2_3E
	.align		8
        /*0120*/ 	.dword	_ZN41_INTERNAL_776c3e5a_4_k_cu_ea3f267a_2665916thrust24THRUST_300001_SM_1000_NS12placeholders2_4E
	.align		8
        /*0128*/ 	.dword	_ZN41_INTERNAL_776c3e5a_4_k_cu_ea3f267a_2665916thrust24THRUST_300001_SM_1000_NS12placeholders2_5E
	.align		8
        /*0130*/ 	.dword	_ZN41_INTERNAL_776c3e5a_4_k_cu_ea3f267a_2665916thrust24THRUST_300001_SM_1000_NS12placeholders2_6E
	.align		8
        /*0138*/ 	.dword	_ZN41_INTERNAL_776c3e5a_4_k_cu_ea3f267a_2665916thrust24THRUST_300001_SM_1000_NS12placeholders2_7E
	.align		8
        /*0140*/ 	.dword	_ZN41_INTERNAL_776c3e5a_4_k_cu_ea3f267a_2665916thrust24THRUST_300001_SM_1000_NS12placeholders2_8E
	.align		8
        /*0148*/ 	.dword	_ZN41_INTERNAL_776c3e5a_4_k_cu_ea3f267a_2665916thrust24THRUST_300001_SM_1000_NS12placeholders2_9E
	.align		8
        /*0150*/ 	.dword	_ZN41_INTERNAL_776c3e5a_4_k_cu_ea3f267a_2665916thrust24THRUST_300001_SM_1000_NS12placeholders3_10E
	.align		8
        /*0158*/ 	.dword	_ZN41_INTERNAL_776c3e5a_4_k_cu_ea3f267a_2665916thrust24THRUST_300001_SM_1000_NS3seqE
	.align		8
        /*0160*/ 	.dword	_ZN41_INTERNAL_776c3e5a_4_k_cu_ea3f267a_2665916thrust24THRUST_300001_SM_1000_NS6deviceE


//--------------------- .text._ZN3cub18CUB_300001_SM_10006detail11EmptyKernelIvEEvv --------------------------
	.section	.text._ZN3cub18CUB_300001_SM_10006detail11EmptyKernelIvEEvv,"ax",@progbits
	.align	128
        .global         _ZN3cub18CUB_300001_SM_10006detail11EmptyKernelIvEEvv
        .type           _ZN3cub18CUB_300001_SM_10006detail11EmptyKernelIvEEvv,@function
        .size           _ZN3cub18CUB_300001_SM_10006detail11EmptyKernelIvEEvv,(.L_x_1 - _ZN3cub18CUB_300001_SM_10006detail11EmptyKernelIvEEvv)
        .other          _ZN3cub18CUB_300001_SM_10006detail11EmptyKernelIvEEvv,@"STO_CUDA_ENTRY STV_DEFAULT"
_ZN3cub18CUB_300001_SM_10006detail11EmptyKernelIvEEvv:
.text._ZN3cub18CUB_300001_SM_10006detail11EmptyKernelIvEEvv:
[----:B------:R-:W-:Y:S01]  /*0000*/  LDC R1, c[0x0][0x37c] ;  /* 0x0000df00ff017b82 */ /* 0x000fe20000000800 */
[----:B------:R-:W-:Y:S05]  /*0010*/  EXIT ;  /* 0x000000000000794d */ /* 0x000fea0003800000 */
.L_x_0:
[----:B------:R-:W-:-:S00]  /*0020*/  BRA `(.L_x_0) ;  /* 0xfffffffc00fc7947 */ /* 0x000fc0000383ffff */
[----:B------:R-:W-:-:S00]  /*0030*/  NOP ;  /* 0x0000000000007918 */ /* 0x000fc00000000000 */
        /* <DEDUP_REMOVED lines=12> */
.L_x_1:


//--------------------- .nv.shared.reserved.0     --------------------------
	.section	.nv.shared.reserved.0,"aw",@nobits
	.weak		__nv_reservedSMEM_offset_0_alias
	.size		__nv_reservedSMEM_offset_0_alias, 0, 64
	.other		__nv_reservedSMEM_offset_0_alias,@"STO_CUDA_RESERVED_SHARED STV_DEFAULT"
__nv_reservedSMEM_offset_0_alias:
	.zero		0
	.zero		64


//--------------------- .nv.global                --------------------------
	.section	.nv.global,"aw",@nobits
.nv.global:
	.type		_ZN41_INTERNAL_776c3e5a_4_k_cu_ea3f267a_2665916thrust24THRUST_300001_SM_1000_NS12placeholders2_8E,@object
	.size		_ZN41_INTERNAL_776c3e5a_4_k_cu_ea3f267a_2665916thrust24THRUST_300001_SM_1000_NS12placeholders2_8E,(_ZN41_INTERNAL_776c3e5a_4_k_cu_ea3f267a_2665914cuda3std3__443_GLOBAL__N__776c3e5a_4_k_cu_ea3f267a_2665916ignoreE - _ZN41_INTERNAL_776c3e5a_4_k_cu_ea3f267a_2665916thrust24THRUST_300001_SM_1000_NS12placeholders2_8E)
_ZN41_INTERNAL_776c3e5a_4_k_cu_ea3f267a_2665916thrust24THRUST_300001_SM_1000_NS12placeholders2_8E:
	.zero		1
	.type		_ZN41_INTERNAL_776c3e5a_4_k_cu_ea3f267a_2665914cuda3std3__443_GLOBAL__N__776c3e5a_4_k_cu_ea3f267a_2665916ignoreE,@object
	.size		_ZN41_INTERNAL_776c3e5a_4_k_cu_ea3f267a_2665914cuda3std3__443_GLOBAL__N__776c3e5a_4_k_cu_ea3f267a_2665916ignoreE,(_ZN41_INTERNAL_776c3e5a_4_k_cu_ea3f267a_2665914cuda3std6ranges3__45__cpo4dataE - _ZN41_INTERNAL_776c3e5a_4_k_cu_ea3f267a_2665914cuda3std3__443_GLOBAL__N__776c3e5a_4_k_cu_ea3f267a_2665916ignoreE)
_ZN41_INTERNAL_776c3e5a_4_k_cu_ea3f267a_2665914cuda3std3__443_GLOBAL__N__776c3e5a_4_k_cu_ea3f267a_2665916ignoreE:
	.zero		1
	.type		_ZN41_INTERNAL_776c3e5a_4_k_cu_ea3f267a_2665914cuda3std6ranges3__45__cpo4dataE,@object
	.size		_ZN41_INTERNAL_776c3e5a_4_k_cu_ea3f267a_2665914cuda3std6ranges3__45__cpo4dataE,(_ZN41_INTERNAL_776c3e5a_4_k_cu_ea3f267a_2665916thrust24THRUST_300001_SM_1000_NS6system3cpp3parE - _ZN41_INTERNAL_776c3e5a_4_k_cu_ea3f267a_2665914cuda3std6ranges3__45__cpo4dataE)
_ZN41_INTERNAL_776c3e5a_4_k_cu_ea3f267a_2665914cuda3std6ranges3__45__cpo4dataE:
	.zero		1
	.type		_ZN41_INTERNAL_776c3e5a_4_k_cu_ea3f267a_2665916thrust24THRUST_300001_SM_1000_NS6system3cpp3parE,@object
	.size		_ZN41_INTERNAL_776c3e5a_4_k_cu_ea3f267a_2665916thrust24THRUST_300001_SM_1000_NS6system3cpp3parE,(_ZN41_INTERNAL_776c3e5a_4_k_cu_ea3f267a_2665914cuda3std3__45__cpo5beginE - _ZN41_INTERNAL_776c3e5a_4_k_cu_ea3f267a_2665916thrust24THRUST_300001_SM_1000_NS6system3cpp3parE)
_ZN41_INTERNAL_776c3e5a_4_k_cu_ea3f267a_2665916thrust24THRUST_300001_SM_1000_NS6system3cpp3parE:
	.zero		1
	.type		_ZN41_INTERNAL_776c3e5a_4_k_cu_ea3f267a_2665914cuda3std3__45__cpo5beginE,@object
	.size		_ZN41_INTERNAL_776c3e5a_4_k_cu_ea3f267a_2665914cuda3std3__45__cpo5beginE,(_ZN41_INTERNAL_776c3e5a_4_k_cu_ea3f267a_2665914cuda3std6ranges3__45__cpo5beginE - _ZN41_INTERNAL_776c3e5a_4_k_cu_ea3f267a_2665914cuda3std3__45__cpo5beginE)
_ZN41_INTERNAL_776c3e5a_4_k_cu_ea3f267a_2665914cuda3std3__45__cpo5beginE:
	.zero		1
	.type		_ZN41_INTERNAL_776c3e5a_4_k_cu_ea3f267a_2665914cuda3std6ranges3__45__cpo5beginE,@object
	.size		_ZN41_INTERNAL_776c3e5a_4_k_cu_ea3f267a_2665914cuda3std6ranges3__45__cpo5beginE,(_ZN41_INTERNAL_776c3e5a_4_k_cu_ea3f267a_2665916thrust24THRUST_300001_SM_1000_NS6deviceE - _ZN41_INTERNAL_776c3e5a_4_k_cu_ea3f267a_2665914cuda3std6ranges3__45__cpo5beginE)
_ZN41_INTERNAL_776c3e5a_4_k_cu_ea3f267a_2665914cuda3std6ranges3__45__cpo5beginE:
	.zero		1
	.type		_ZN41_INTERNAL_776c3e5a_4_k_cu_ea3f267a_2665916thrust24THRUST_300001_SM_1000_NS6deviceE,@object
	.size		_ZN41_INTERNAL_776c3e5a_4_k_cu_ea3f267a_2665916thrust24THRUST_300001_SM_1000_NS6deviceE,(_ZN41_INTERNAL_776c3e5a_4_k_cu_ea3f267a_2665914cuda3std3__47nulloptE - _ZN41_INTERNAL_776c3e5a_4_k_cu_ea3f267a_2665916thrust24THRUST_300001_SM_1000_NS6deviceE)
_ZN41_INTERNAL_776c3e5a_4_k_cu_ea3f267a_2665916thrust24THRUST_300001_SM_1000_NS6deviceE:
	.zero		1
	.type		_ZN41_INTERNAL_776c3e5a_4_k_cu_ea3f267a_2665914cuda3std3__47nulloptE,@object
	.size		_ZN41_INTERNAL_776c3e5a_4_k_cu_ea3f267a_2665914cuda3std3__47nulloptE,(_ZN41_INTERNAL_776c3e5a_4_k_cu_ea3f267a_2665914cuda3std6ranges3__45__cpo8distanceE - _ZN41_INTERNAL_776c3e5a_4_k_cu_ea3f267a_2665914cuda3std3__47nulloptE)
_ZN41_INTERNAL_776c3e5a_4_k_cu_ea3f267a_2665914cuda3std3__47nulloptE:
	.zero		1
	.type		_ZN41_INTERNAL_776c3e5a_4_k_cu_ea3f267a_2665914cuda3std6ranges3__45__cpo8distanceE,@object
	.size		_ZN41_INTERNAL_776c3e5a_4_k_cu_ea3f267a_2665914cuda3std6ranges3__45__cpo8distanceE,(_ZN41_INTERNAL_776c3e5a_4_k_cu_ea3f267a_2665916thrust24THRUST_300001_SM_1000_NS12placeholders2_4E - _ZN41_INTERNAL_776c3e5a_4_k_cu_ea3f267a_2665914cuda3std6ranges3__45__cpo8distanceE)
_ZN41_INTERNAL_776c3e5a_4_k_cu_ea3f267a_2665914cuda3std6ranges3__45__cpo8distanceE:
	.zero		1
	.type		_ZN41_INTERNAL_776c3e5a_4_k_cu_ea3f267a_2665916thrust24THRUST_300001_SM_1000_NS12placeholders2_4E,@object
	.size		_ZN41_INTERNAL_776c3e5a_4_k_cu_ea3f267a_2665916thrust24THRUST_300001_SM_1000_NS12placeholders2_4E,(_ZN41_INTERNAL_776c3e5a_4_k_cu_ea3f267a_2665914cuda3std3__45__cpo6rbeginE - _ZN41_INTERNAL_776c3e5a_4_k_cu_ea3f267a_2665916thrust24THRUST_300001_SM_1000_NS12placeholders2_4E)
_ZN41_INTERNAL_776c3e5a_4_k_cu_ea3f267a_2665916thrust24THRUST_300001_SM_1000_NS12placeholders2_4E:
	.zero		1
	.type		_ZN41_INTERNAL_776c3e5a_4_k_cu_ea3f267a_2665914cuda3std3__45__cpo6rbeginE,@object
	.size		_ZN41_INTERNAL_776c3e5a_4_k_cu_ea3f267a_2665914cuda3std3__45__cpo6rbeginE,(_ZN41_INTERNAL_776c3e5a_4_k_cu_ea3f267a_2665914cuda3std6ranges3__45__cpo7advanceE - _ZN41_INTERNAL_776c3e5a_4_k_cu_ea3f267a_2665914cuda3std3__45__cpo6rbeginE)
_ZN41_INTERNAL_776c3e5a_4_k_cu_ea3f267a_2665914cuda3std3__45__cpo6rbeginE:
	.zero		1
	.type		_ZN41_INTERNAL_776c3e5a_4_k_cu_ea3f267a_2665914cuda3std6ranges3__45__cpo7advanceE,@object
	.size		_ZN41_INTERNAL_776c3e5a_4_k_cu_ea3f267a_2665914cuda3std6ranges3__45__cpo7advanceE,(_ZN41_INTERNAL_776c3e5a_4_k_cu_ea3f267a_2665916thrust24THRUST_300001_SM_1000_NS12placeholders3_10E - _ZN41_INTERNAL_776c3e5a_4_k_cu_ea3f267a_2665914cuda3std6ranges3__45__cpo7advanceE)
_ZN41_INTERNAL_776c3e5a_4_k_cu_ea3f267a_2665914cuda3std6ranges3__45__cpo7advanceE:
	.zero		1
	.type		_ZN41_INTERNAL_776c3e5a_4_k_cu_ea3f267a_2665916thrust24THRUST_300001_SM_1000_NS12placeholders3_10E,@object
	.size		_ZN41_INTERNAL_776c3e5a_4_k_cu_ea3f267a_2665916thrust24THRUST_300001_SM_1000_NS12placeholders3_10E,(_ZN41_INTERNAL_776c3e5a_4_k_cu_ea3f267a_2665914cuda3std3__48in_placeE - _ZN41_INTERNAL_776c3e5a_4_k_cu_ea3f267a_2665916thrust24THRUST_300001_SM_1000_NS12placeholders3_10E)
_ZN41_INTERNAL_776c3e5a_4_k_cu_ea3f267a_2665916thrust24THRUST_300001_SM_1000_NS12placeholders3_10E:
	.zero		1
	.type		_ZN41_INTERNAL_776c3e5a_4_k_cu_ea3f267a_2665914cuda3std3__48in_placeE,@object
	.size		_ZN41_INTERNAL_776c3e5a_4_k_cu_ea3f267a_2665914cuda3std3__48in_placeE,(_ZN41_INTERNAL_776c3e5a_4_k_cu_ea3f267a_2665914cuda3std6ranges3__45__cpo4sizeE - _ZN41_INTERNAL_776c3e5a_4_k_cu_ea3f267a_2665914cuda3std3__48in_placeE)
_ZN41_INTERNAL_776c3e5a_4_k_cu_ea3f267a_2665914cuda3std3__48in_placeE:
	.zero		1
	.type		_ZN41_INTERNAL_776c3e5a_4_k_cu_ea3f267a_2665914cuda3std6ranges3__45__cpo4sizeE,@object
	.size		_ZN41_INTERNAL_776c3e5a_4_k_cu_ea3f267a_2665914cuda3std6ranges3__45__cpo4sizeE,(_ZN41_INTERNAL_776c3e5a_4_k_cu_ea3f267a_2665916thrust24THRUST_300001_SM_1000_NS12placeholders2_2E - _ZN41_INTERNAL_776c3e5a_4_k_cu_ea3f267a_2665914cuda3std6ranges3__45__cpo4sizeE)
_ZN41_INTERNAL_776c3e5a_4_k_cu_ea3f267a_2665914cuda3std6ranges3__45__cpo4sizeE:
	.zero		1
	.type		_ZN41_INTERNAL_776c3e5a_4_k_cu_ea3f267a_2665916thrust24THRUST_300001_SM_1000_NS12placeholders2_2E,@object
	.size		_ZN41_INTERNAL_776c3e5a_4_k_cu_ea3f267a_2665916thrust24THRUST_300001_SM_1000_NS12placeholders2_2E,(_ZN41_INTERNAL_776c3e5a_4_k_cu_ea3f267a_2665914cuda3std3__45__cpo6cbeginE - _ZN41_INTERNAL_776c3e5a_4_k_cu_ea3f267a_2665916thrust24THRUST_300001_SM_1000_NS12placeholders2_2E)
_ZN41_INTERNAL_776c3e5a_4_k_cu_ea3f267a_2665916thrust24THRUST_300001_SM_1000_NS12placeholders2_2E:
	.zero		1
	.type		_ZN41_INTERNAL_776c3e5a_4_k_cu_ea3f267a_2665914cuda3std3__45__cpo6cbeginE,@object
	.size		_ZN41_INTERNAL_776c3e5a_4_k_cu_ea3f267a_2665914cuda3std3__45__cpo6cbeginE,(_ZN41_INTERNAL_776c3e5a_4_k_cu_ea3f267a_2665914cuda3std6ranges3__45__cpo6cbeginE - _ZN41_INTERNAL_776c3e5a_4_k_cu_ea3f267a_2665914cuda3std3__45__cpo6cbeginE)
_ZN41_INTERNAL_776c3e5a_4_k_cu_ea3f267a_2665914cuda3std3__45__cpo6cbeginE:
	.zero		1
	.type		_ZN41_INTERNAL_776c3e5a_4_k_cu_ea3f267a_2665914cuda3std6ranges3__45__cpo6cbeginE,@object
	.size		_ZN41_INTERNAL_776c3e5a_4_k_cu_ea3f267a_2665914cuda3std6ranges3__45__cpo6cbeginE,(_ZN41_INTERNAL_776c3e5a_4_k_cu_ea3f267a_2665916thrust24THRUST_300001_SM_1000_NS12placeholders2_6E - _ZN41_INTERNAL_776c3e5a_4_k_cu_ea3f267a_2665914cuda3std6ranges3__45__cpo6cbeginE)
_ZN41_INTERNAL_776c3e5a_4_k_cu_ea3f267a_2665914cuda3std6ranges3__45__cpo6cbeginE:
	.zero		1
	.type		_ZN41_INTERNAL_776c3e5a_4_k_cu_ea3f267a_2665916thrust24THRUST_300001_SM_1000_NS12placeholders2_6E,@object
	.size		_ZN41_INTERNAL_776c3e5a_4_k_cu_ea3f267a_2665916thrust24THRUST_300001_SM_1000_NS12placeholders2_6E,(_ZN41_INTERNAL_776c3e5a_4_k_cu_ea3f267a_2665914cuda3std3__45__cpo7crbeginE - _ZN41_INTERNAL_776c3e5a_4_k_cu_ea3f267a_2665916thrust24THRUST_300001_SM_1000_NS12placeholders2_6E)
_ZN41_INTERNAL_776c3e5a_4_k_cu_ea3f267a_2665916thrust24THRUST_300001_SM_1000_NS12placeholders2_6E:
	.zero		1
	.type		_ZN41_INTERNAL_776c3e5a_4_k_cu_ea3f267a_2665914cuda3std3__45__cpo7crbeginE,@object
	.size		_ZN41_INTERNAL_776c3e5a_4_k_cu_ea3f267a_2665914cuda3std3__45__cpo7crbeginE,(_ZN41_INTERNAL_776c3e5a_4_k_cu_ea3f267a_2665914cuda3std6ranges3__45__cpo4nextE - _ZN41_INTERNAL_776c3e5a_4_k_cu_ea3f267a_2665914cuda3std3__45__cpo7crbeginE)
_ZN41_INTERNAL_776c3e5a_4_k_cu_ea3f267a_2665914cuda3std3__45__cpo7crbeginE:
	.zero		1
	.type		_ZN41_INTERNAL_776c3e5a_4_k_cu_ea3f267a_2665914cuda3std6ranges3__45__cpo4nextE,@object
	.size		_ZN41_INTERNAL_776c3e5a_4_k_cu_ea3f267a_2665914cuda3std6ranges3__45__cpo4nextE,(_ZN41_INTERNAL_776c3e5a_4_k_cu_ea3f267a_2665914cuda3std6ranges3__45__cpo4swapE - _ZN41_INTERNAL_776c3e5a_4_k_cu_ea3f267a_2665914cuda3std6ranges3__45__cpo4nextE)
_ZN41_INTERNAL_776c3e5a_4_k_cu_ea3f267a_2665914cuda3std6ranges3__45__cpo4nextE:
	.zero		1
	.type		_ZN41_INTERNAL_776c3e5a_4_k_cu_ea3f267a_2665914cuda3std6ranges3__45__cpo4swapE,@object
	.size		_ZN41_INTERNAL_776c3e5a_4_k_cu_ea3f267a_2665914cuda3std6ranges3__45__cpo4swapE,(_ZN41_INTERNAL_776c3e5a_4_k_cu_ea3f267a_2665916thrust24THRUST_300001_SM_1000_NS8cuda_cub10par_nosyncE - _ZN41_INTERNAL_776c3e5a_4_k_cu_ea3f267a_2665914cuda3std6ranges3__45__cpo4swapE)
_ZN41_INTERNAL_776c3e5a_4_k_cu_ea3f267a_2665914cuda3std6ranges3__45__cpo4swapE:
	.zero		1
	.type		_ZN41_INTERNAL_776c3e5a_4_k_cu_ea3f267a_2665916thrust24THRUST_300001_SM_1000_NS8cuda_cub10par_nosyncE,@object
	.size		_ZN41_INTERNAL_776c3e5a_4_k_cu_ea3f267a_2665916thrust24THRUST_300001_SM_1000_NS8cuda_cub10par_nosyncE,(_ZN41_INTERNAL_776c3e5a_4_k_cu_ea3f267a_2665916thrust24THRUST_300001_SM_1000_NS3seqE - _ZN41_INTERNAL_776c3e5a_4_k_cu_ea3f267a_2665916thrust24THRUST_300001_SM_1000_NS8cuda_cub10par_nosyncE)
_ZN41_INTERNAL_776c3e5a_4_k_cu_ea3f267a_2665916thrust24THRUST_300001_SM_1000_NS8cuda_cub10par_nosyncE:
	.zero		1
	.type		_ZN41_INTERNAL_776c3e5a_4_k_cu_ea3f267a_2665916thrust24THRUST_300001_SM_1000_NS3seqE,@object
	.size		_ZN41_INTERNAL_776c3e5a_4_k_cu_ea3f267a_2665916thrust24THRUST_300001_SM_1000_NS3seqE,(_ZN41_INTERNAL_776c3e5a_4_k_cu_ea3f267a_2665914cuda3std3__420unreachable_sentinelE - _ZN41_INTERNAL_776c3e5a_4_k_cu_ea3f267a_2665916thrust24THRUST_300001_SM_1000_NS3seqE)
_ZN41_INTERNAL_776c3e5a_4_k_cu_ea3f267a_2665916thrust24THRUST_300001_SM_1000_NS3seqE:
	.zero		1
	.type		_ZN41_INTERNAL_776c3e5a_4_k_cu_ea3f267a_2665914cuda3std3__420unreachable_sentinelE,@object
	.size		_ZN41_INTERNAL_776c3e5a_4_k_cu_ea3f267a_2665914cuda3std3__420unreachable_sentinelE,(_ZN41_INTERNAL_776c3e5a_4_k_cu_ea3f267a_2665914cuda3std6ranges3__45__cpo5ssizeE - _ZN41_INTERNAL_776c3e5a_4_k_cu_ea3f267a_2665914cuda3std3__420unreachable_sentinelE)
_ZN41_INTERNAL_776c3e5a_4_k_cu_ea3f267a_2665914cuda3std3__420unreachable_sentinelE:
	.zero		1
	.type		_ZN41_INTERNAL_776c3e5a_4_k_cu_ea3f267a_2665914cuda3std6ranges3__45__cpo5ssizeE,@object
	.size		_ZN41_INTERNAL_776c3e5a_4_k_cu_ea3f267a_2665914cuda3std6ranges3__45__cpo5ssizeE,(_ZN41_INTERNAL_776c3e5a_4_k_cu_ea3f267a_2665916thrust24THRUST_300001_SM_1000_NS12placeholders2_3E - _ZN41_INTERNAL_776c3e5a_4_k_cu_ea3f267a_2665914cuda3std6ranges3__45__cpo5ssizeE)
_ZN41_INTERNAL_776c3e5a_4_k_cu_ea3f267a_2665914cuda3std6ranges3__45__cpo5ssizeE:
	.zero		1
	.type		_ZN41_INTERNAL_776c3e5a_4_k_cu_ea3f267a_2665916thrust24THRUST_300001_SM_1000_NS12placeholders2_3E,@object
	.size		_ZN41_INTERNAL_776c3e5a_4_k_cu_ea3f267a_2665916thrust24THRUST_300001_SM_1000_NS12placeholders2_3E,(_ZN41_INTERNAL_776c3e5a_4_k_cu_ea3f267a_2665914cuda3std3__45__cpo4cendE - _ZN41_INTERNAL_776c3e5a_4_k_cu_ea3f267a_2665916thrust24THRUST_300001_SM_1000_NS12placeholders2_3E)
_ZN41_INTERNAL_776c3e5a_4_k_cu_ea3f267a_2665916thrust24THRUST_300001_SM_1000_NS12placeholders2_3E:
	.zero		1
	.type		_ZN41_INTERNAL_776c3e5a_4_k_cu_ea3f267a_2665914cuda3std3__45__cpo4cendE,@object
	.size		_ZN41_INTERNAL_776c3e5a_4_k_cu_ea3f267a_2665914cuda3std3__45__cpo4cendE,(_ZN41_INTERNAL_776c3e5a_4_k_cu_ea3f267a_2665914cuda3std6ranges3__45__cpo4cendE - _ZN41_INTERNAL_776c3e5a_4_k_cu_ea3f267a_2665914cuda3std3__45__cpo4cendE)
_ZN41_INTERNAL_776c3e5a_4_k_cu_ea3f267a_2665914cuda3std3__45__cpo4cendE:
	.zero		1
	.type		_ZN41_INTERNAL_776c3e5a_4_k_cu_ea3f267a_2665914cuda3std6ranges3__45__cpo4cendE,@object
	.size		_ZN41_INTERNAL_776c3e5a_4_k_cu_ea3f267a_2665914cuda3std6ranges3__45__cpo4cendE,(_ZN41_INTERNAL_776c3e5a_4_k_cu_ea3f267a_2665916thrust24THRUST_300001_SM_1000_NS12placeholders2_7E - _ZN41_INTERNAL_776c3e5a_4_k_cu_ea3f267a_2665914cuda3std6ranges3__45__cpo4cendE)
_ZN41_INTERNAL_776c3e5a_4_k_cu_ea3f267a_2665914cuda3std6ranges3__45__cpo4cendE:
	.zero		1
	.type		_ZN41_INTERNAL_776c3e5a_4_k_cu_ea3f267a_2665916thrust24THRUST_300001_SM_1000_NS12placeholders2_7E,@object
	.size		_ZN41_INTERNAL_776c3e5a_4_k_cu_ea3f267a_2665916thrust24THRUST_300001_SM_1000_NS12placeholders2_7E,(_ZN41_INTERNAL_776c3e5a_4_k_cu_ea3f267a_2665914cuda3std3__45__cpo5crendE - _ZN41_INTERNAL_776c3e5a_4_k_cu_ea3f267a_2665916thrust24THRUST_300001_SM_1000_NS12placeholders2_7E)
_ZN41_INTERNAL_776c3e5a_4_k_cu_ea3f267a_2665916thrust24THRUST_300001_SM_1000_NS12placeholders2_7E:
	.zero		1
	.type		_ZN41_INTERNAL_776c3e5a_4_k_cu_ea3f267a_2665914cuda3std3__45__cpo5crendE,@object
	.size		_ZN41_INTERNAL_776c3e5a_4_k_cu_ea3f267a_2665914cuda3std3__45__cpo5crendE,(_ZN41_INTERNAL_776c3e5a_4_k_cu_ea3f267a_2665914cuda3std6ranges3__45__cpo4prevE - _ZN41_INTERNAL_776c3e5a_4_k_cu_ea3f267a_2665914cuda3std3__45__cpo5crendE)
_ZN41_INTERNAL_776c3e5a_4_k_cu_ea3f267a_2665914cuda3std3__45__cpo5crendE:
	.zero		1
	.type		_ZN41_INTERNAL_776c3e5a_4_k_cu_ea3f267a_2665914cuda3std6ranges3__45__cpo4prevE,@object
	.size		_ZN41_INTERNAL_776c3e5a_4_k_cu_ea3f267a_2665914cuda3std6ranges3__45__cpo4prevE,(_ZN41_INTERNAL_776c3e5a_4_k_cu_ea3f267a_2665914cuda3std6ranges3__45__cpo9iter_moveE - _ZN41_INTERNAL_776c3e5a_4_k_cu_ea3f267a_2665914cuda3std6ranges3__45__cpo4prevE)
_ZN41_INTERNAL_776c3e5a_4_k_cu_ea3f267a_2665914cuda3std6ranges3__45__cpo4prevE:
	.zero		1
	.type		_ZN41_INTERNAL_776c3e5a_4_k_cu_ea3f267a_2665914cuda3std6ranges3__45__cpo9iter_moveE,@object
	.size		_ZN41_INTERNAL_776c3e5a_4_k_cu_ea3f267a_2665914cuda3std6ranges3__45__cpo9iter_moveE,(_ZN41_INTERNAL_776c3e5a_4_k_cu_ea3f267a_2665916thrust24THRUST_300001_SM_1000_NS6system6detail10sequential3seqE - _ZN41_INTERNAL_776c3e5a_4_k_cu_ea3f267a_2665914cuda3std6ranges3__45__cpo9iter_moveE)
_ZN41_INTERNAL_776c3e5a_4_k_cu_ea3f267a_2665914cuda3std6ranges3__45__cpo9iter_moveE:
	.zero		1
	.type		_ZN41_INTERNAL_776c3e5a_4_k_cu_ea3f267a_2665916thrust24THRUST_300001_SM_1000_NS6system6detail10sequential3seqE,@object
	.size		_ZN41_INTERNAL_776c3e5a_4_k_cu_ea3f267a_2665916thrust24THRUST_300001_SM_1000_NS6system6detail10sequential3seqE,(_ZN41_INTERNAL_776c3e5a_4_k_cu_ea3f267a_2665916thrust24THRUST_300001_SM_1000_NS12placeholders2_9E - _ZN41_INTERNAL_776c3e5a_4_k_cu_ea3f267a_2665916thrust24THRUST_300001_SM_1000_NS6system6detail10sequential3seqE)
_ZN41_INTERNAL_776c3e5a_4_k_cu_ea3f267a_2665916thrust24THRUST_300001_SM_1000_NS6system6detail10sequential3seqE:
	.zero		1
	.type		_ZN41_INTERNAL_776c3e5a_4_k_cu_ea3f267a_2665916thrust24THRUST_300001_SM_1000_NS12placeholders2_9E,@object
	.size		_ZN41_INTERNAL_776c3e5a_4_k_cu_ea3f267a_2665916thrust24THRUST_300001_SM_1000_NS12placeholders2_9E,(_ZN41_INTERNAL_776c3e5a_4_k_cu_ea3f267a_2665914cuda3std3__419piecewise_constructE - _ZN41_INTERNAL_776c3e5a_4_k_cu_ea3f267a_2665916thrust24THRUST_300001_SM_1000_NS12placeholders2_9E)
_ZN41_INTERNAL_776c3e5a_4_k_cu_ea3f267a_2665916thrust24THRUST_300001_SM_1000_NS12placeholders2_9E:
	.zero		1
	.type		_ZN41_INTERNAL_776c3e5a_4_k_cu_ea3f267a_2665914cuda3std3__419piecewise_constructE,@object
	.size		_ZN41_INTERNAL_776c3e5a_4_k_cu_ea3f267a_2665914cuda3std3__419piecewise_constructE,(_ZN41_INTERNAL_776c3e5a_4_k_cu_ea3f267a_2665914cuda3std6ranges3__45__cpo5cdataE - _ZN41_INTERNAL_776c3e5a_4_k_cu_ea3f267a_2665914cuda3std3__419piecewise_constructE)
_ZN41_INTERNAL_776c3e5a_4_k_cu_ea3f267a_2665914cuda3std3__419piecewise_constructE:
	.zero		1
	.type		_ZN41_INTERNAL_776c3e5a_4_k_cu_ea3f267a_2665914cuda3std6ranges3__45__cpo5cdataE,@object
	.size		_ZN41_INTERNAL_776c3e5a_4_k_cu_ea3f267a_2665914cuda3std6ranges3__45__cpo5cdataE,(_ZN41_INTERNAL_776c3e5a_4_k_cu_ea3f267a_2665916thrust24THRUST_300001_SM_1000_NS12placeholders2_1E - _ZN41_INTERNAL_776c3e5a_4_k_cu_ea3f267a_2665914cuda3std6ranges3__45__cpo5cdataE)
_ZN41_INTERNAL_776c3e5a_4_k_cu_ea3f267a_2665914cuda3std6ranges3__45__cpo5cdataE:
	.zero		1
	.type		_ZN41_INTERNAL_776c3e5a_4_k_cu_ea3f267a_2665916thrust24THRUST_300001_SM_1000_NS12placeholders2_1E,@object
	.size		_ZN41_INTERNAL_776c3e5a_4_k_cu_ea3f267a_2665916thrust24THRUST_300001_SM_1000_NS12placeholders2_1E,(_ZN41_INTERNAL_776c3e5a_4_k_cu_ea3f267a_2665914cuda3std3__45__cpo3endE - _ZN41_INTERNAL_776c3e5a_4_k_cu_ea3f267a_2665916thrust24THRUST_300001_SM_1000_NS12placeholders2_1E)
_ZN41_INTERNAL_776c3e5a_4_k_cu_ea3f267a_2665916thrust24THRUST_300001_SM_1000_NS12placeholders2_1E:
	.zero		1
	.type		_ZN41_INTERNAL_776c3e5a_4_k_cu_ea3f267a_2665914cuda3std3__45__cpo3endE,@object
	.size		_ZN41_INTERNAL_776c3e5a_4_k_cu_ea3f267a_2665914cuda3std3__45__cpo3endE,(_ZN41_INTERNAL_776c3e5a_4_k_cu_ea3f267a_2665914cuda3std6ranges3__45__cpo3endE - _ZN41_INTERNAL_776c3e5a_4_k_cu_ea3f267a_2665914cuda3std3__45__cpo3endE)
_ZN41_INTERNAL_776c3e5a_4_k_cu_ea3f267a_2665914cuda3std3__45__cpo3endE:
	.zero		1
	.type		_ZN41_INTERNAL_776c3e5a_4_k_cu_ea3f267a_2665914cuda3std6ranges3__45__cpo3endE,@object
	.size		_ZN41_INTERNAL_776c3e5a_4_k_cu_ea3f267a_2665914cuda3std6ranges3__45__cpo3endE,(_ZN41_INTERNAL_776c3e5a_4_k_cu_ea3f267a_2665916thrust24THRUST_300001_SM_1000_NS12placeholders2_5E - _ZN41_INTERNAL_776c3e5a_4_k_cu_ea3f267a_2665914cuda3std6ranges3__45__cpo3endE)
_ZN41_INTERNAL_776c3e5a_4_k_cu_ea3f267a_2665914cuda3std6ranges3__45__cpo3endE:
	.zero		1
	.type		_ZN41_INTERNAL_776c3e5a_4_k_cu_ea3f267a_2665916thrust24THRUST_300001_SM_1000_NS12placeholders2_5E,@object
	.size		_ZN41_INTERNAL_776c3e5a_4_k_cu_ea3f267a_2665916thrust24THRUST_300001_SM_1000_NS12placeholders2_5E,(_ZN41_INTERNAL_776c3e5a_4_k_cu_ea3f267a_2665914cuda3std3__45__cpo4rendE - _ZN41_INTERNAL_776c3e5a_4_k_cu_ea3f267a_2665916thrust24THRUST_300001_SM_1000_NS12placeholders2_5E)
_ZN41_INTERNAL_776c3e5a_4_k_cu_ea3f267a_2665916thrust24THRUST_300001_SM_1000_NS12placeholders2_5E:
	.zero		1
	.type		_ZN41_INTERNAL_776c3e5a_4_k_cu_ea3f267a_2665914cuda3std3__45__cpo4rendE,@object
	.size		_ZN41_INTERNAL_776c3e5a_4_k_cu_ea3f267a_2665914cuda3std3__45__cpo4rendE,(_ZN41_INTERNAL_776c3e5a_4_k_cu_ea3f267a_2665914cuda3std6ranges3__45__cpo9iter_swapE - _ZN41_INTERNAL_776c3e5a_4_k_cu_ea3f267a_2665914cuda3std3__45__cpo4rendE)
_ZN41_INTERNAL_776c3e5a_4_k_cu_ea3f267a_2665914cuda3std3__45__cpo4rendE:
	.zero		1
	.type		_ZN41_INTERNAL_776c3e5a_4_k_cu_ea3f267a_2665914cuda3std6ranges3__45__cpo9iter_swapE,@object
	.size		_ZN41_INTERNAL_776c3e5a_4_k_cu_ea3f267a_2665914cuda3std6ranges3__45__cpo9iter_swapE,(_ZN41_INTERNAL_776c3e5a_4_k_cu_ea3f267a_2665914cuda3std3__48unexpectE - _ZN41_INTERNAL_776c3e5a_4_k_cu_ea3f267a_2665914cuda3std6ranges3__45__cpo9iter_swapE)
_ZN41_INTERNAL_776c3e5a_4_k_cu_ea3f267a_2665914cuda3std6ranges3__45__cpo9iter_swapE:
	.zero		1
	.type		_ZN41_INTERNAL_776c3e5a_4_k_cu_ea3f267a_2665914cuda3std3__48unexpectE,@object
	.size		_ZN41_INTERNAL_776c3e5a_4_k_cu_ea3f267a_2665914cuda3std3__48unexpectE,(_ZN41_INTERNAL_776c3e5a_4_k_cu_ea3f267a_2665916thrust24THRUST_300001_SM_1000_NS8cuda_cub3parE - _ZN41_INTERNAL_776c3e5a_4_k_cu_ea3f267a_2665914cuda3std3__48unexpectE)
_ZN41_INTERNAL_776c3e5a_4_k_cu_ea3f267a_2665914cuda3std3__48unexpectE:
	.zero		1
	.type		_ZN41_INTERNAL_776c3e5a_4_k_cu_ea3f267a_2665916thrust24THRUST_300001_SM_1000_NS8cuda_cub3parE,@object
	.size		_ZN41_INTERNAL_776c3e5a_4_k_cu_ea3f267a_2665916thrust24THRUST_300001_SM_1000_NS8cuda_cub3parE,(.L_29 - _ZN41_INTERNAL_776c3e5a_4_k_cu_ea3f267a_2665916thrust24THRUST_300001_SM_1000_NS8cuda_cub3parE)
_ZN41_INTERNAL_776c3e5a_4_k_cu_ea3f267a_2665916thrust24THRUST_300001_SM_1000_NS8cuda_cub3parE:
	.zero		1
.L_29:


//--------------------- .nv.constant0._ZN3cub18CUB_300001_SM_10006detail11EmptyKernelIvEEvv --------------------------
	.section	.nv.constant0._ZN3cub18CUB_300001_SM_10006detail11EmptyKernelIvEEvv,"a",@progbits
	.sectionflags	@""
	.align	4
.nv.constant0._ZN3cub18CUB_300001_SM_10006detail11EmptyKernelIvEEvv:
	.zero		896


//--------------------- SYMBOLS --------------------------

	.type		.nv.reservedSmem.offset0,@object
	.size		.nv.reservedSmem.offset0,0x4
